//
// Generated by NVIDIA NVVM Compiler
//
// Compiler Build ID: CL-36424714
// Cuda compilation tools, release 13.0, V13.0.88
// Based on NVVM 20.0.0
//

.version 9.0
.target sm_100
.address_size 64

	// .globl	_Z7kernel1PyS_S_
// _ZZ7kernel2PyS_S_E2As has been demoted
// _ZZ7kernel2PyS_S_E2Bs has been demoted

.visible .entry _Z7kernel1PyS_S_(
	.param .u64 .ptr .align 1 _Z7kernel1PyS_S__param_0,
	.param .u64 .ptr .align 1 _Z7kernel1PyS_S__param_1,
	.param .u64 .ptr .align 1 _Z7kernel1PyS_S__param_2
)
{
	.reg .pred 	%p<2>;
	.reg .b32 	%r<13>;
	.reg .b64 	%rd<51>;

	ld.param.u64 	%rd11, [_Z7kernel1PyS_S__param_0];
	ld.param.u64 	%rd12, [_Z7kernel1PyS_S__param_1];
	ld.param.u64 	%rd13, [_Z7kernel1PyS_S__param_2];
	cvta.to.global.u64 	%rd14, %rd13;
	cvta.to.global.u64 	%rd15, %rd12;
	cvta.to.global.u64 	%rd16, %rd11;
	mov.u32 	%r4, %ctaid.y;
	mov.u32 	%r5, %ntid.y;
	mov.u32 	%r6, %tid.y;
	mad.lo.s32 	%r7, %r4, %r5, %r6;
	mov.u32 	%r8, %ctaid.x;
	mov.u32 	%r9, %ntid.x;
	mov.u32 	%r10, %tid.x;
	mad.lo.s32 	%r11, %r8, %r9, %r10;
	mul.wide.u32 	%rd17, %r7, 4096;
	cvt.s64.s32 	%rd18, %r11;
	add.s64 	%rd19, %rd17, %rd18;
	shl.b64 	%rd20, %rd19, 3;
	add.s64 	%rd1, %rd14, %rd20;
	ld.global.u64 	%rd50, [%rd1];
	mul.wide.u32 	%rd21, %r7, 32768;
	add.s64 	%rd22, %rd21, %rd16;
	add.s64 	%rd49, %rd22, 32;
	mul.wide.s32 	%rd23, %r11, 8;
	add.s64 	%rd24, %rd23, %rd15;
	add.s64 	%rd48, %rd24, 131072;
	mov.b32 	%r12, 0;
$L__BB0_1:
	ld.global.u64 	%rd25, [%rd49+-32];
	ld.global.u64 	%rd26, [%rd48+-131072];
	mad.lo.s64 	%rd27, %rd26, %rd25, %rd50;
	st.global.u64 	[%rd1], %rd27;
	ld.global.u64 	%rd28, [%rd49+-24];
	ld.global.u64 	%rd29, [%rd48+-98304];
	mad.lo.s64 	%rd30, %rd29, %rd28, %rd27;
	st.global.u64 	[%rd1], %rd30;
	ld.global.u64 	%rd31, [%rd49+-16];
	ld.global.u64 	%rd32, [%rd48+-65536];
	mad.lo.s64 	%rd33, %rd32, %rd31, %rd30;
	st.global.u64 	[%rd1], %rd33;
	ld.global.u64 	%rd34, [%rd49+-8];
	ld.global.u64 	%rd35, [%rd48+-32768];
	mad.lo.s64 	%rd36, %rd35, %rd34, %rd33;
	st.global.u64 	[%rd1], %rd36;
	ld.global.u64 	%rd37, [%rd49];
	ld.global.u64 	%rd38, [%rd48];
	mad.lo.s64 	%rd39, %rd38, %rd37, %rd36;
	st.global.u64 	[%rd1], %rd39;
	ld.global.u64 	%rd40, [%rd49+8];
	ld.global.u64 	%rd41, [%rd48+32768];
	mad.lo.s64 	%rd42, %rd41, %rd40, %rd39;
	st.global.u64 	[%rd1], %rd42;
	ld.global.u64 	%rd43, [%rd49+16];
	ld.global.u64 	%rd44, [%rd48+65536];
	mad.lo.s64 	%rd45, %rd44, %rd43, %rd42;
	st.global.u64 	[%rd1], %rd45;
	ld.global.u64 	%rd46, [%rd49+24];
	ld.global.u64 	%rd47, [%rd48+98304];
	mad.lo.s64 	%rd50, %rd47, %rd46, %rd45;
	st.global.u64 	[%rd1], %rd50;
	add.s32 	%r12, %r12, 8;
	add.s64 	%rd49, %rd49, 64;
	add.s64 	%rd48, %rd48, 262144;
	setp.ne.s32 	%p1, %r12, 4096;
	@%p1 bra 	$L__BB0_1;
	ret;

}
	// .globl	_Z7kernel2PyS_S_
.visible .entry _Z7kernel2PyS_S_(
	.param .u64 .ptr .align 1 _Z7kernel2PyS_S__param_0,
	.param .u64 .ptr .align 1 _Z7kernel2PyS_S__param_1,
	.param .u64 .ptr .align 1 _Z7kernel2PyS_S__param_2
)
{
	.reg .pred 	%p<2>;
	.reg .b16 	%rs<3>;
	.reg .b32 	%r<24>;
	.reg .b64 	%rd<130>;
	// demoted variable
	.shared .align 8 .b8 _ZZ7kernel2PyS_S_E2As[8192];
	// demoted variable
	.shared .align 8 .b8 _ZZ7kernel2PyS_S_E2Bs[8192];
	ld.param.u64 	%rd15, [_Z7kernel2PyS_S__param_0];
	ld.param.u64 	%rd16, [_Z7kernel2PyS_S__param_1];
	ld.param.u64 	%rd13, [_Z7kernel2PyS_S__param_2];
	cvta.to.global.u64 	%rd17, %rd16;
	cvta.to.global.u64 	%rd18, %rd15;
	mov.u32 	%r8, %ctaid.y;
	mov.u32 	%r9, %ctaid.x;
	mov.u32 	%r10, %ntid.y;
	mul.lo.s32 	%r11, %r8, %r10;
	mul.wide.u32 	%rd19, %r11, 4096;
	mov.u32 	%r12, %ntid.x;
	mul.lo.s32 	%r13, %r9, %r12;
	cvt.u64.u32 	%rd1, %r13;
	mov.u32 	%r14, %tid.y;
	mov.u32 	%r15, %tid.x;
	cvt.u16.u32 	%rs1, %r12;
	div.u16 	%rs2, 4096, %rs1;
	cvt.u32.u16 	%r16, %rs2;
	shl.b32 	%r17, %r14, 12;
	or.b32  	%r18, %r17, %r15;
	cvt.u64.u32 	%rd20, %r18;
	add.s64 	%rd2, %rd19, %rd20;
	shl.b32 	%r19, %r14, 8;
	mov.u32 	%r20, _ZZ7kernel2PyS_S_E2As;
	add.s32 	%r1, %r20, %r19;
	shl.b32 	%r21, %r15, 3;
	add.s32 	%r2, %r1, %r21;
	add.s64 	%rd21, %rd20, %rd1;
	mov.u32 	%r22, _ZZ7kernel2PyS_S_E2Bs;
	add.s32 	%r4, %r22, %r21;
	add.s32 	%r3, %r4, %r19;
	neg.s32 	%r23, %r16;
	shl.b64 	%rd22, %rd21, 3;
	add.s64 	%rd128, %rd17, %rd22;
	mul.wide.u32 	%rd4, %r10, 32768;
	mul.wide.u32 	%rd23, %r11, 32768;
	mul.wide.u32 	%rd24, %r18, 8;
	add.s64 	%rd25, %rd23, %rd24;
	add.s64 	%rd127, %rd18, %rd25;
	mul.wide.u32 	%rd6, %r12, 8;
	mov.b64 	%rd129, 0;
$L__BB1_1:
	ld.global.u64 	%rd26, [%rd127];
	st.shared.u64 	[%r2], %rd26;
	ld.global.u64 	%rd27, [%rd128];
	st.shared.u64 	[%r3], %rd27;
	bar.sync 	0;
	ld.shared.u64 	%rd28, [%r1];
	ld.shared.u64 	%rd29, [%r4];
	mad.lo.s64 	%rd30, %rd29, %rd28, %rd129;
	ld.shared.u64 	%rd31, [%r1+8];
	ld.shared.u64 	%rd32, [%r4+256];
	mad.lo.s64 	%rd33, %rd32, %rd31, %rd30;
	ld.shared.u64 	%rd34, [%r1+16];
	ld.shared.u64 	%rd35, [%r4+512];
	mad.lo.s64 	%rd36, %rd35, %rd34, %rd33;
	ld.shared.u64 	%rd37, [%r1+24];
	ld.shared.u64 	%rd38, [%r4+768];
	mad.lo.s64 	%rd39, %rd38, %rd37, %rd36;
	ld.shared.u64 	%rd40, [%r1+32];
	ld.shared.u64 	%rd41, [%r4+1024];
	mad.lo.s64 	%rd42, %rd41, %rd40, %rd39;
	ld.shared.u64 	%rd43, [%r1+40];
	ld.shared.u64 	%rd44, [%r4+1280];
	mad.lo.s64 	%rd45, %rd44, %rd43, %rd42;
	ld.shared.u64 	%rd46, [%r1+48];
	ld.shared.u64 	%rd47, [%r4+1536];
	mad.lo.s64 	%rd48, %rd47, %rd46, %rd45;
	ld.shared.u64 	%rd49, [%r1+56];
	ld.shared.u64 	%rd50, [%r4+1792];
	mad.lo.s64 	%rd51, %rd50, %rd49, %rd48;
	ld.shared.u64 	%rd52, [%r1+64];
	ld.shared.u64 	%rd53, [%r4+2048];
	mad.lo.s64 	%rd54, %rd53, %rd52, %rd51;
	ld.shared.u64 	%rd55, [%r1+72];
	ld.shared.u64 	%rd56, [%r4+2304];
	mad.lo.s64 	%rd57, %rd56, %rd55, %rd54;
	ld.shared.u64 	%rd58, [%r1+80];
	ld.shared.u64 	%rd59, [%r4+2560];
	mad.lo.s64 	%rd60, %rd59, %rd58, %rd57;
	ld.shared.u64 	%rd61, [%r1+88];
	ld.shared.u64 	%rd62, [%r4+2816];
	mad.lo.s64 	%rd63, %rd62, %rd61, %rd60;
	ld.shared.u64 	%rd64, [%r1+96];
	ld.shared.u64 	%rd65, [%r4+3072];
	mad.lo.s64 	%rd66, %rd65, %rd64, %rd63;
	ld.shared.u64 	%rd67, [%r1+104];
	ld.shared.u64 	%rd68, [%r4+3328];
	mad.lo.s64 	%rd69, %rd68, %rd67, %rd66;
	ld.shared.u64 	%rd70, [%r1+112];
	ld.shared.u64 	%rd71, [%r4+3584];
	mad.lo.s64 	%rd72, %rd71, %rd70, %rd69;
	ld.shared.u64 	%rd73, [%r1+120];
	ld.shared.u64 	%rd74, [%r4+3840];
	mad.lo.s64 	%rd75, %rd74, %rd73, %rd72;
	ld.shared.u64 	%rd76, [%r1+128];
	ld.shared.u64 	%rd77, [%r4+4096];
	mad.lo.s64 	%rd78, %rd77, %rd76, %rd75;
	ld.shared.u64 	%rd79, [%r1+136];
	ld.shared.u64 	%rd80, [%r4+4352];
	mad.lo.s64 	%rd81, %rd80, %rd79, %rd78;
	ld.shared.u64 	%rd82, [%r1+144];
	ld.shared.u64 	%rd83, [%r4+4608];
	mad.lo.s64 	%rd84, %rd83, %rd82, %rd81;
	ld.shared.u64 	%rd85, [%r1+152];
	ld.shared.u64 	%rd86, [%r4+4864];
	mad.lo.s64 	%rd87, %rd86, %rd85, %rd84;
	ld.shared.u64 	%rd88, [%r1+160];
	ld.shared.u64 	%rd89, [%r4+5120];
	mad.lo.s64 	%rd90, %rd89, %rd88, %rd87;
	ld.shared.u64 	%rd91, [%r1+168];
	ld.shared.u64 	%rd92, [%r4+5376];
	mad.lo.s64 	%rd93, %rd92, %rd91, %rd90;
	ld.shared.u64 	%rd94, [%r1+176];
	ld.shared.u64 	%rd95, [%r4+5632];
	mad.lo.s64 	%rd96, %rd95, %rd94, %rd93;
	ld.shared.u64 	%rd97, [%r1+184];
	ld.shared.u64 	%rd98, [%r4+5888];
	mad.lo.s64 	%rd99, %rd98, %rd97, %rd96;
	ld.shared.u64 	%rd100, [%r1+192];
	ld.shared.u64 	%rd101, [%r4+6144];
	mad.lo.s64 	%rd102, %rd101, %rd100, %rd99;
	ld.shared.u64 	%rd103, [%r1+200];
	ld.shared.u64 	%rd104, [%r4+6400];
	mad.lo.s64 	%rd105, %rd104, %rd103, %rd102;
	ld.shared.u64 	%rd106, [%r1+208];
	ld.shared.u64 	%rd107, [%r4+6656];
	mad.lo.s64 	%rd108, %rd107, %rd106, %rd105;
	ld.shared.u64 	%rd109, [%r1+216];
	ld.shared.u64 	%rd110, [%r4+6912];
	mad.lo.s64 	%rd111, %rd110, %rd109, %rd108;
	ld.shared.u64 	%rd112, [%r1+224];
	ld.shared.u64 	%rd113, [%r4+7168];
	mad.lo.s64 	%rd114, %rd113, %rd112, %rd111;
	ld.shared.u64 	%rd115, [%r1+232];
	ld.shared.u64 	%rd116, [%r4+7424];
	mad.lo.s64 	%rd117, %rd116, %rd115, %rd114;
	ld.shared.u64 	%rd118, [%r1+240];
	ld.shared.u64 	%rd119, [%r4+7680];
	mad.lo.s64 	%rd120, %rd119, %rd118, %rd117;
	ld.shared.u64 	%rd121, [%r1+248];
	ld.shared.u64 	%rd122, [%r4+7936];
	mad.lo.s64 	%rd129, %rd122, %rd121, %rd120;
	bar.sync 	0;
	add.s32 	%r23, %r23, 1;
	setp.ne.s32 	%p1, %r23, 0;
	add.s64 	%rd128, %rd128, %rd4;
	add.s64 	%rd127, %rd127, %rd6;
	@%p1 bra 	$L__BB1_1;
	cvta.to.global.u64 	%rd123, %rd13;
	add.s64 	%rd124, %rd2, %rd1;
	shl.b64 	%rd125, %rd124, 3;
	add.s64 	%rd126, %rd123, %rd125;
	st.global.u64 	[%rd126], %rd129;
	ret;

}


// ===== COMPILED SASS (sm_100) =====

	.target	sm_100

	.elftype	@"ET_EXEC"


//--------------------- .note.nv.tkinfo           --------------------------
	.section	.note.nv.tkinfo,"",@"SHT_NOTE"
	.sectionflags	@"SHF_NOTE_NV_TKINFO"
	.tkinfo
        /*0018*/ 	.word	0x00000002
        /*0030*/ 	.string	""
        /*0030*/ 	.string	"ptxas"
        /*0030*/ 	.string	"Cuda compilation tools, release 13.0, V13.0.88"
        /*0030*/ 	.string	"Build cuda_13.0.r13.0/compiler.36424714_0"
        /*0030*/ 	.string	"-arch sm_100 -m 64 "



//--------------------- .note.nv.cuinfo           --------------------------
	.section	.note.nv.cuinfo,"",@"SHT_NOTE"
	.sectionflags	@"SHF_NOTE_NV_CUINFO"
        /*0018*/ 	.short	0x0002
        /*001a*/ 	.short	0x0064
        /*001c*/ 	.short	0x0082
	.zero		2


//--------------------- .nv.info                  --------------------------
	.section	.nv.info,"",@"SHT_CUDA_INFO"
	.align	4


	//----- nvinfo : EIATTR_REGCOUNT
	.align		4
        /*0000*/ 	.byte	0x04, 0x2f
        /*0002*/ 	.short	(.L_1 - .L_0)
	.align		4
.L_0:
        /*0004*/ 	.word	index@(_Z7kernel1PyS_S_)
        /*0008*/ 	.word	0x00000012


	//----- nvinfo : EIATTR_FRAME_SIZE
	.align		4
.L_1:
        /*000c*/ 	.byte	0x04, 0x11
        /*000e*/ 	.short	(.L_3 - .L_2)
	.align		4
.L_2:
        /*0010*/ 	.word	index@(_Z7kernel1PyS_S_)
        /*0014*/ 	.word	0x00000000


	//----- nvinfo : EIATTR_REGCOUNT
	.align		4
.L_3:
        /*0018*/ 	.byte	0x04, 0x2f
        /*001a*/ 	.short	(.L_5 - .L_4)
	.align		4
.L_4:
        /*001c*/ 	.word	index@(_Z7kernel2PyS_S_)
        /*0020*/ 	.word	0x00000020


	//----- nvinfo : EIATTR_FRAME_SIZE
	.align		4
.L_5:
        /*0024*/ 	.byte	0x04, 0x11
        /*0026*/ 	.short	(.L_7 - .L_6)
	.align		4
.L_6:
        /*0028*/ 	.word	index@($__internal_0_$__cuda_sm20_div_u16)
        /*002c*/ 	.word	0x00000000


	//----- nvinfo : EIATTR_FRAME_SIZE
	.align		4
.L_7:
        /*0030*/ 	.byte	0x04, 0x11
        /*0032*/ 	.short	(.L_9 - .L_8)
	.align		4
.L_8:
        /*0034*/ 	.word	index@(_Z7kernel2PyS_S_)
        /*0038*/ 	.word	0x00000000


	//----- nvinfo : EIATTR_MIN_STACK_SIZE
	.align		4
.L_9:
        /*003c*/ 	.byte	0x04, 0x12
        /*003e*/ 	.short	(.L_11 - .L_10)
	.align		4
.L_10:
        /*0040*/ 	.word	index@(_Z7kernel2PyS_S_)
        /*0044*/ 	.word	0x00000000


	//----- nvinfo : EIATTR_MIN_STACK_SIZE
	.align		4
.L_11:
        /*0048*/ 	.byte	0x04, 0x12
        /*004a*/ 	.short	(.L_13 - .L_12)
	.align		4
.L_12:
        /*004c*/ 	.word	index@(_Z7kernel1PyS_S_)
        /*0050*/ 	.word	0x00000000
.L_13:


//--------------------- .nv.compat                --------------------------
	.section	.nv.compat,"",@"SHT_CUDA_COMPAT_INFO"
	.align	4
        /*0000*/ 	.byte	0x02, 0x09, 0x00, 0x00, 0x02, 0x02, 0x01, 0x00, 0x02, 0x05, 0x05, 0x00, 0x03, 0x07, 0x01, 0x01
        /*0010*/ 	.byte	0x02, 0x03, 0x00, 0x00, 0x02, 0x06, 0x01, 0x00, 0x04, 0x0b, 0x08, 0x00, 0x01, 0x00, 0x00, 0x00
        /*0020*/ 	.byte	0x00, 0x00, 0x00, 0x00


//--------------------- .nv.info._Z7kernel2PyS_S_ --------------------------
	.section	.nv.info._Z7kernel2PyS_S_,"",@"SHT_CUDA_INFO"
	.sectionflags	@""
	.align	4


	//----- nvinfo : EIATTR_CUDA_API_VERSION
	.align		4
        /*0000*/ 	.byte	0x04, 0x37
        /*0002*/ 	.short	(.L_15 - .L_14)
.L_14:
        /*0004*/ 	.word	0x00000082


	//----- nvinfo : EIATTR_KPARAM_INFO
	.align		4
.L_15:
        /*0008*/ 	.byte	0x04, 0x17
        /*000a*/ 	.short	(.L_17 - .L_16)
.L_16:
        /*000c*/ 	.word	0x00000000
        /*0010*/ 	.short	0x0002
        /*0012*/ 	.short	0x0010
        /*0014*/ 	.byte	0x00, 0xf5, 0x21, 0x00


	//----- nvinfo : EIATTR_KPARAM_INFO
	.align		4
.L_17:
        /*0018*/ 	.byte	0x04, 0x17
        /*001a*/ 	.short	(.L_19 - .L_18)
.L_18:
        /*001c*/ 	.word	0x00000000
        /*0020*/ 	.short	0x0001
        /*0022*/ 	.short	0x0008
        /*0024*/ 	.byte	0x00, 0xf5, 0x21, 0x00


	//----- nvinfo : EIATTR_KPARAM_INFO
	.align		4
.L_19:
        /*0028*/ 	.byte	0x04, 0x17
        /*002a*/ 	.short	(.L_21 - .L_20)
.L_20:
        /*002c*/ 	.word	0x00000000
        /*0030*/ 	.short	0x0000
        /*0032*/ 	.short	0x0000
        /*0034*/ 	.byte	0x00, 0xf5, 0x21, 0x00


	//----- nvinfo : EIATTR_SPARSE_MMA_MASK
	.align		4
.L_21:
        /*0038*/ 	.byte	0x03, 0x50
        /*003a*/ 	.short	0x0000


	//----- nvinfo : EIATTR_MAXREG_COUNT
	.align		4
        /*003c*/ 	.byte	0x03, 0x1b
        /*003e*/ 	.short	0x00ff


	//----- nvinfo : EIATTR_NUM_BARRIERS
	.align		4
        /*0040*/ 	.byte	0x02, 0x4c
        /*0042*/ 	.byte	0x01
	.zero		1


	//----- nvinfo : EIATTR_MERCURY_ISA_VERSION
	.align		4
        /*0044*/ 	.byte	0x03, 0x5f
        /*0046*/ 	.short	0x0101


	//----- nvinfo : EIATTR_VRC_CTA_INIT_COUNT
	.align		4
        /*0048*/ 	.byte	0x02, 0x4a
	.zero		1
	.zero		1


	//----- nvinfo : EIATTR_EXIT_INSTR_OFFSETS
	.align		4
        /*004c*/ 	.byte	0x04, 0x1c
        /*004e*/ 	.short	(.L_23 - .L_22)


	//   ....[0]....
.L_22:
        /*0050*/ 	.word	0x00000e70


	//----- nvinfo : EIATTR_CRS_STACK_SIZE
	.align		4
.L_23:
        /*0054*/ 	.byte	0x04, 0x1e
        /*0056*/ 	.short	(.L_25 - .L_24)
.L_24:
        /*0058*/ 	.word	0x00000000


	//----- nvinfo : EIATTR_CBANK_PARAM_SIZE
	.align		4
.L_25:
        /*005c*/ 	.byte	0x03, 0x19
        /*005e*/ 	.short	0x0018


	//----- nvinfo : EIATTR_PARAM_CBANK
	.align		4
        /*0060*/ 	.byte	0x04, 0x0a
        /*0062*/ 	.short	(.L_27 - .L_26)
	.align		4
.L_26:
        /*0064*/ 	.word	index@(.nv.constant0._Z7kernel2PyS_S_)
        /*0068*/ 	.short	0x0380
        /*006a*/ 	.short	0x0018


	//----- nvinfo : EIATTR_SW_WAR
	.align		4
.L_27:
        /*006c*/ 	.byte	0x04, 0x36
        /*006e*/ 	.short	(.L_29 - .L_28)
.L_28:
        /*0070*/ 	.word	0x00000008
.L_29:


//--------------------- .nv.info._Z7kernel1PyS_S_ --------------------------
	.section	.nv.info._Z7kernel1PyS_S_,"",@"SHT_CUDA_INFO"
	.sectionflags	@""
	.align	4


	//----- nvinfo : EIATTR_CUDA_API_VERSION
	.align		4
        /*0000*/ 	.byte	0x04, 0x37
        /*0002*/ 	.short	(.L_31 - .L_30)
.L_30:
        /*0004*/ 	.word	0x00000082


	//----- nvinfo : EIATTR_KPARAM_INFO
	.align		4
.L_31:
        /*0008*/ 	.byte	0x04, 0x17
        /*000a*/ 	.short	(.L_33 - .L_32)
.L_32:
        /*000c*/ 	.word	0x00000000
        /*0010*/ 	.short	0x0002
        /*0012*/ 	.short	0x0010
        /*0014*/ 	.byte	0x00, 0xf5, 0x21, 0x00


	//----- nvinfo : EIATTR_KPARAM_INFO
	.align		4
.L_33:
        /*0018*/ 	.byte	0x04, 0x17
        /*001a*/ 	.short	(.L_35 - .L_34)
.L_34:
        /*001c*/ 	.word	0x00000000
        /*0020*/ 	.short	0x0001
        /*0022*/ 	.short	0x0008
        /*0024*/ 	.byte	0x00, 0xf5, 0x21, 0x00


	//----- nvinfo : EIATTR_KPARAM_INFO
	.align		4
.L_35:
        /*0028*/ 	.byte	0x04, 0x17
        /*002a*/ 	.short	(.L_37 - .L_36)
.L_36:
        /*002c*/ 	.word	0x00000000
        /*0030*/ 	.short	0x0000
        /*0032*/ 	.short	0x0000
        /*0034*/ 	.byte	0x00, 0xf5, 0x21, 0x00


	//----- nvinfo : EIATTR_SPARSE_MMA_MASK
	.align		4
.L_37:
        /*0038*/ 	.byte	0x03, 0x50
        /*003a*/ 	.short	0x0000


	//----- nvinfo : EIATTR_MAXREG_COUNT
	.align		4
        /*003c*/ 	.byte	0x03, 0x1b
        /*003e*/ 	.short	0x00ff


	//----- nvinfo : EIATTR_MERCURY_ISA_VERSION
	.align		4
        /*0040*/ 	.byte	0x03, 0x5f
        /*0042*/ 	.short	0x0101


	//----- nvinfo : EIATTR_VRC_CTA_INIT_COUNT
	.align		4
        /*0044*/ 	.byte	0x02, 0x4a
	.zero		1
	.zero		1


	//----- nvinfo : EIATTR_EXIT_INSTR_OFFSETS
	.align		4
        /*0048*/ 	.byte	0x04, 0x1c
        /*004a*/ 	.short	(.L_39 - .L_38)


	//   ....[0]....
.L_38:
        /*004c*/ 	.word	0x00001b20


	//----- nvinfo : EIATTR_CBANK_PARAM_SIZE
	.align		4
.L_39:
        /*0050*/ 	.byte	0x03, 0x19
        /*0052*/ 	.short	0x0018


	//----- nvinfo : EIATTR_PARAM_CBANK
	.align		4
        /*0054*/ 	.byte	0x04, 0x0a
        /*0056*/ 	.short	(.L_41 - .L_40)
	.align		4
.L_40:
        /*0058*/ 	.word	index@(.nv.constant0._Z7kernel1PyS_S_)
        /*005c*/ 	.short	0x0380
        /*005e*/ 	.short	0x0018


	//----- nvinfo : EIATTR_SW_WAR
	.align		4
.L_41:
        /*0060*/ 	.byte	0x04, 0x36
        /*0062*/ 	.short	(.L_43 - .L_42)
.L_42:
        /*0064*/ 	.word	0x00000008
.L_43:


//--------------------- .nv.callgraph             --------------------------
	.section	.nv.callgraph,"",@"SHT_CUDA_CALLGRAPH"
	.align	4
	.sectionentsize	8
	.align		4
        /*0000*/ 	.word	0x00000000
	.align		4
        /*0004*/ 	.word	0xffffffff
	.align		4
        /*0008*/ 	.word	0x00000000
	.align		4
        /*000c*/ 	.word	0xfffffffe
	.align		4
        /*0010*/ 	.word	0x00000000
	.align		4
        /*0014*/ 	.word	0xfffffffd
	.align		4
        /*0018*/ 	.word	0x00000000
	.align		4
        /*001c*/ 	.word	0xfffffffc


//--------------------- .text._Z7kernel2PyS_S_    --------------------------
	.section	.text._Z7kernel2PyS_S_,"ax",@progbits
	.align	128
        .global         _Z7kernel2PyS_S_
        .type           _Z7kernel2PyS_S_,@function
        .size           _Z7kernel2PyS_S_,(.L_x_4 - _Z7kernel2PyS_S_)
        .other          _Z7kernel2PyS_S_,@"STO_CUDA_ENTRY STV_DEFAULT"
_Z7kernel2PyS_S_:
.text._Z7kernel2PyS_S_:
[----:B------:R-:W-:Y:S08]  /*0000*/  LDC R1, c[0x0][0x37c] ;  /* 0x0000df00ff017b82 */ /* 0x000ff00000000800 */
[----:B------:R-:W0:Y:S01]  /*0010*/  LDC R0, c[0x0][0x364] ;  /* 0x0000d900ff007b82 */ /* 0x000e220000000800 */
[----:B------:R-:W1:Y:S01]  /*0020*/  S2R R4, SR_TID.Y ;  /* 0x0000000000047919 */ /* 0x000e620000002200 */
[----:B------:R-:W-:Y:S01]  /*0030*/  MOV R10, 0xd0 ;  /* 0x000000d0000a7802 */ /* 0x000fe20000000f00 */
[----:B------:R-:W2:Y:S01]  /*0040*/  LDCU.64 UR8, c[0x0][0x358] ;  /* 0x00006b00ff0877ac */ /* 0x000ea20008000a00 */
[----:B------:R-:W3:Y:S04]  /*0050*/  S2R R6, SR_TID.X ;  /* 0x0000000000067919 */ /* 0x000ee80000002100 */
[----:B------:R-:W0:Y:S08]  /*0060*/  S2UR UR4, SR_CTAID.Y ;  /* 0x00000000000479c3 */ /* 0x000e300000002600 */
[----:B------:R-:W4:Y:S08]  /*0070*/  S2UR UR5, SR_CTAID.X ;  /* 0x00000000000579c3 */ /* 0x000f300000002500 */
[----:B------:R-:W4:Y:S01]  /*0080*/  LDC R2, c[0x0][0x360] ;  /* 0x0000d800ff027b82 */ /* 0x000f220000000800 */
[----:B0-----:R-:W-:-:S02]  /*0090*/  IMAD R18, R0, UR4, RZ ;  /* 0x0000000400127c24 */ /* 0x001fc4000f8e02ff */
[C---:B----4-:R-:W-:Y:S01]  /*00a0*/  IMAD R12, R2.reuse, UR5, RZ ;  /* 0x00000005020c7c24 */ /* 0x050fe2000f8e02ff */
[----:B-123--:R-:W-:-:S07]  /*00b0*/  LOP3.LUT R3, R2, 0xffff, RZ, 0xc0, !PT ;  /* 0x0000ffff02037812 */ /* 0x00efce00078ec0ff */
[----:B------:R-:W-:Y:S05]  /*00c0*/  CALL.REL.NOINC `($__internal_0_$__cuda_sm20_div_u16) ;  /* 0x0000000c006c7944 */ /* 0x000fea0003c00000 */
[----:B------:R-:W0:Y:S01]  /*00d0*/  S2UR UR5, SR_CgaCtaId ;  /* 0x00000000000579c3 */ /* 0x000e220000008800 */
[----:B------:R-:W-:Y:S01]  /*00e0*/  SHF.L.U32 R11, R4, 0xc, RZ ;  /* 0x0000000c040b7819 */ /* 0x000fe200000006ff */
[----:B------:R-:W1:Y:S01]  /*00f0*/  LDCU.128 UR12, c[0x0][0x380] ;  /* 0x00007000ff0c77ac */ /* 0x000e620008000c00 */
[----:B------:R-:W-:Y:S02]  /*0100*/  LOP3.LUT R3, R3, 0xffff, RZ, 0xc0, !PT ;  /* 0x0000ffff03037812 */ /* 0x000fe400078ec0ff */
[----:B------:R-:W-:Y:S02]  /*0110*/  CS2R R22, SRZ ;  /* 0x0000000000167805 */ /* 0x000fe4000001ff00 */
[----:B------:R-:W-:Y:S01]  /*0120*/  LOP3.LUT R10, R11, R6, RZ, 0xfc, !PT ;  /* 0x000000060b0a7212 */ /* 0x000fe200078efcff */
[----:B------:R-:W-:Y:S01]  /*0130*/  UMOV UR4, 0x400 ;  /* 0x0000040000047882 */ /* 0x000fe20000000000 */
[----:B------:R-:W-:Y:S01]  /*0140*/  HFMA2 R11, -RZ, RZ, 0, 0 ;  /* 0x00000000ff0b7431 */ /* 0x000fe200000001ff */
[----:B------:R-:W-:-:S02]  /*0150*/  IADD3 R3, PT, PT, -R3, RZ, RZ ;  /* 0x000000ff03037210 */ /* 0x000fc40007ffe1ff */
[----:B------:R-:W-:Y:S01]  /*0160*/  IMAD.WIDE.U32 R8, R10, 0x8, RZ ;  /* 0x000000080a087825 */ /* 0x000fe200078e00ff */
[----:B------:R-:W-:-:S04]  /*0170*/  IADD3 R17, P1, PT, R12, R10, RZ ;  /* 0x0000000a0c117210 */ /* 0x000fc80007f3e0ff */
[----:B------:R-:W-:Y:S01]  /*0180*/  IADD3.X R20, PT, PT, RZ, RZ, RZ, P1, !PT ;  /* 0x000000ffff147210 */ /* 0x000fe20000ffe4ff */
[----:B------:R-:W-:Y:S01]  /*0190*/  IMAD.WIDE.U32 R8, R18, 0x8000, R8 ;  /* 0x0000800012087825 */ /* 0x000fe200078e0008 */
[----:B-1----:R-:W-:-:S03]  /*01a0*/  LEA R16, P0, R17, UR14, 0x3 ;  /* 0x0000000e11107c11 */ /* 0x002fc6000f8018ff */
[----:B------:R-:W-:Y:S01]  /*01b0*/  IMAD.WIDE.U32 R18, R18, 0x1000, R10 ;  /* 0x0000100012127825 */ /* 0x000fe200078e000a */
[----:B------:R-:W-:Y:S01]  /*01c0*/  IADD3 R14, P1, PT, R8, UR12, RZ ;  /* 0x0000000c080e7c10 */ /* 0x000fe2000ff3e0ff */
[----:B0-----:R-:W-:Y:S01]  /*01d0*/  ULEA UR6, UR5, UR4, 0x18 ;  /* 0x0000000405067291 */ /* 0x001fe2000f8ec0ff */
[----:B------:R-:W-:Y:S01]  /*01e0*/  LEA.HI.X R17, R17, UR15, R20, 0x3, P0 ;  /* 0x0000000f11117c11 */ /* 0x000fe200080f1c14 */
[----:B------:R-:W-:Y:S01]  /*01f0*/  UIADD3 UR4, UPT, UPT, UR4, 0x2000, URZ ;  /* 0x0000200004047890 */ /* 0x000fe2000fffe0ff */
[----:B------:R-:W-:-:S03]  /*0200*/  IADD3.X R15, PT, PT, R9, UR13, RZ, P1, !PT ;  /* 0x0000000d090f7c10 */ /* 0x000fc60008ffe4ff */
[----:B------:R-:W-:Y:S01]  /*0210*/  ULEA UR4, UR5, UR4, 0x18 ;  /* 0x0000000405047291 */ /* 0x000fe2000f8ec0ff */
[----:B------:R-:W-:-:S05]  /*0220*/  LEA R7, R4, UR6, 0x8 ;  /* 0x0000000604077c11 */ /* 0x000fca000f8e40ff */
[C---:B------:R-:W-:Y:S02]  /*0230*/  LEA R5, R6.reuse, UR4, 0x3 ;  /* 0x0000000406057c11 */ /* 0x040fe4000f8e18ff */
[----:B------:R-:W-:Y:S02]  /*0240*/  LEA R6, R6, R7, 0x3 ;  /* 0x0000000706067211 */ /* 0x000fe400078e18ff */
[----:B------:R-:W-:-:S07]  /*0250*/  LEA R4, R4, R5, 0x8 ;  /* 0x0000000504047211 */ /* 0x000fce00078e40ff */
.L_x_0:
[----:B------:R0:W2:Y:S04]  /*0260*/  LDG.E.64 R26, desc[UR8][R14.64] ;  /* 0x000000080e1a7981 */ /* 0x0000a8000c1e1b00 */
[----:B------:R1:W3:Y:S01]  /*0270*/  LDG.E.64 R28, desc[UR8][R16.64] ;  /* 0x00000008101c7981 */ /* 0x0002e2000c1e1b00 */
[----:B------:R-:W-:-:S04]  /*0280*/  IADD3 R3, PT, PT, R3, 0x1, RZ ;  /* 0x0000000103037810 */ /* 0x000fc80007ffe0ff */
[----:B------:R-:W-:Y:S01]  /*0290*/  ISETP.NE.AND P0, PT, R3, RZ, PT ;  /* 0x000000ff0300720c */ /* 0x000fe20003f05270 */
[----:B0-----:R-:W-:-:S04]  /*02a0*/  IMAD.WIDE.U32 R14, R2, 0x8, R14 ;  /* 0x00000008020e7825 */ /* 0x001fc800078e000e */
[----:B-1----:R-:W-:Y:S01]  /*02b0*/  IMAD.WIDE.U32 R16, R0, 0x8000, R16 ;  /* 0x0000800000107825 */ /* 0x002fe200078e0010 */
[----:B--2---:R-:W-:Y:S04]  /*02c0*/  STS.64 [R6], R26 ;  /* 0x0000001a06007388 */ /* 0x004fe80000000a00 */
[----:B---3--:R-:W-:Y:S01]  /*02d0*/  STS.64 [R4], R28 ;  /* 0x0000001c04007388 */ /* 0x008fe20000000a00 */
[----:B------:R-:W-:Y:S06]  /*02e0*/  BAR.SYNC.DEFER_BLOCKING 0x0 ;  /* 0x0000000000007b1d */ /* 0x000fec0000010000 */
[----:B------:R-:W-:Y:S04]  /*02f0*/  LDS.64 R20, [R5] ;  /* 0x0000000005147984 */ /* 0x000fe80000000a00 */
[----:B------:R-:W0:Y:S04]  /*0300*/  LDS.128 R8, [R7] ;  /* 0x0000000007087984 */ /* 0x000e280000000c00 */
[----:B------:R-:W1:Y:S01]  /*0310*/  LDS.64 R24, [R5+0x100] ;  /* 0x0001000005187984 */ /* 0x000e620000000a00 */
[----:B0-----:R-:W-:-:S02]  /*0320*/  IMAD R13, R21, R8, RZ ;  /* 0x00000008150d7224 */ /* 0x001fc400078e02ff */
[----:B------:R-:W-:-:S04]  /*0330*/  IMAD.WIDE.U32 R22, R8, R20, R22 ;  /* 0x0000001408167225 */ /* 0x000fc800078e0016 */
[----:B------:R-:W-:Y:S02]  /*0340*/  IMAD R13, R9, R20, R13 ;  /* 0x00000014090d7224 */ /* 0x000fe400078e020d */
[-C--:B-1----:R-:W-:Y:S01]  /*0350*/  IMAD R9, R25, R10.reuse, RZ ;  /* 0x0000000a19097224 */ /* 0x082fe200078e02ff */
[----:B------:R-:W-:Y:S02]  /*0360*/  LDS.64 R20, [R5+0x200] ;  /* 0x0002000005147984 */ /* 0x000fe40000000a00 */
[----:B------:R-:W-:Y:S01]  /*0370*/  IADD3 R23, PT, PT, R23, R13, RZ ;  /* 0x0000000d17177210 */ /* 0x000fe20007ffe0ff */
[C---:B------:R-:W-:Y:S02]  /*0380*/  IMAD R13, R24.reuse, R11, R9 ;  /* 0x0000000b180d7224 */ /* 0x040fe400078e0209 */
[----:B------:R-:W-:Y:S02]  /*0390*/  IMAD.WIDE.U32 R22, R24, R10, R22 ;  /* 0x0000000a18167225 */ /* 0x000fe400078e0016 */
[----:B------:R-:W0:Y:S03]  /*03a0*/  LDS.128 R8, [R7+0x10] ;  /* 0x0000100007087984 */ /* 0x000e260000000c00 */
[----:B------:R-:W-:Y:S01]  /*03b0*/  IADD3 R23, PT, PT, R23, R13, RZ ;  /* 0x0000000d17177210 */ /* 0x000fe20007ffe0ff */
[----:B------:R-:W1:Y:S01]  /*03c0*/  LDS.64 R24, [R5+0x300] ;  /* 0x0003000005187984 */ /* 0x000e620000000a00 */
[----:B0-----:R-:W-:-:S04]  /*03d0*/  IMAD R13, R21, R8, RZ ;  /* 0x00000008150d7224 */ /* 0x001fc800078e02ff */
[-C--:B------:R-:W-:Y:S02]  /*03e0*/  IMAD R13, R9, R20.reuse, R13 ;  /* 0x00000014090d7224 */ /* 0x080fe400078e020d */
[----:B------:R-:W-:Y:S02]  /*03f0*/  IMAD.WIDE.U32 R8, R8, R20, R22 ;  /* 0x0000001408087225 */ /* 0x000fe400078e0016 */
[----:B------:R-:W-:Y:S02]  /*0400*/  LDS.64 R20, [R5+0x400] ;  /* 0x0004000005147984 */ /* 0x000fe40000000a00 */
[----:B-1----:R-:W-:Y:S01]  /*0410*/  IMAD R23, R25, R10, RZ ;  /* 0x0000000a19177224 */ /* 0x002fe200078e02ff */
[----:B------:R-:W-:-:S03]  /*0420*/  IADD3 R9, PT, PT, R9, R13, RZ ;  /* 0x0000000d09097210 */ /* 0x000fc60007ffe0ff */
[C---:B------:R-:W-:Y:S02]  /*0430*/  IMAD R13, R24.reuse, R11, R23 ;  /* 0x0000000b180d7224 */ /* 0x040fe400078e0217 */
[----:B------:R-:W-:Y:S01]  /*0440*/  IMAD.WIDE.U32 R24, R24, R10, R8 ;  /* 0x0000000a18187225 */ /* 0x000fe200078e0008 */
[----:B------:R-:W-:Y:S04]  /*0450*/  LDS.64 R22, [R5+0x500] ;  /* 0x0005000005167984 */ /* 0x000fe80000000a00 */
[----:B------:R-:W0:Y:S01]  /*0460*/  LDS.128 R8, [R7+0x20] ;  /* 0x0000200007087984 */ /* 0x000e220000000c00 */
[----:B------:R-:W-:Y:S01]  /*0470*/  IADD3 R25, PT, PT, R25, R13, RZ ;  /* 0x0000000d19197210 */ /* 0x000fe20007ffe0ff */
[----:B0-----:R-:W-:Y:S02]  /*0480*/  IMAD R13, R21, R8, RZ ;  /* 0x00000008150d7224 */ /* 0x001fe400078e02ff */
[----:B------:R-:W-:-:S02]  /*0490*/  IMAD R23, R23, R10, RZ ;  /* 0x0000000a17177224 */ /* 0x000fc400078e02ff */
[-C--:B------:R-:W-:Y:S02]  /*04a0*/  IMAD R13, R9, R20.reuse, R13 ;  /* 0x00000014090d7224 */ /* 0x080fe400078e020d */
[----:B------:R-:W-:Y:S02]  /*04b0*/  IMAD.WIDE.U32 R8, R8, R20, R24 ;  /* 0x0000001408087225 */ /* 0x000fe400078e0018 */
[----:B------:R-:W-:Y:S03]  /*04c0*/  LDS.64 R20, [R5+0x600] ;  /* 0x0006000005147984 */ /* 0x000fe60000000a00 */
[----:B------:R-:W-:Y:S01]  /*04d0*/  IADD3 R9, PT, PT, R9, R13, RZ ;  /* 0x0000000d09097210 */ /* 0x000fe20007ffe0ff */
[C---:B------:R-:W-:Y:S01]  /*04e0*/  IMAD R13, R22.reuse, R11, R23 ;  /* 0x0000000b160d7224 */ /* 0x040fe200078e0217 */
[----:B------:R-:W-:Y:S01]  /*04f0*/  LDS.64 R24, [R5+0x700] ;  /* 0x0007000005187984 */ /* 0x000fe20000000a00 */
[----:B------:R-:W-:-:S03]  /*0500*/  IMAD.WIDE.U32 R22, R22, R10, R8 ;  /* 0x0000000a16167225 */ /* 0x000fc600078e0008 */
[----:B------:R-:W0:Y:S02]  /*0510*/  LDS.128 R8, [R7+0x30] ;  /* 0x0000300007087984 */ /* 0x000e240000000c00 */
[----:B------:R-:W-:Y:S01]  /*0520*/  IADD3 R23, PT, PT, R23, R13, RZ ;  /* 0x0000000d17177210 */ /* 0x000fe20007ffe0ff */
[----:B0-----:R-:W-:-:S04]  /*0530*/  IMAD R13, R21, R8, RZ ;  /* 0x00000008150d7224 */ /* 0x001fc800078e02ff */
[-C--:B------:R-:W-:Y:S02]  /*0540*/  IMAD R13, R9, R20.reuse, R13 ;  /* 0x00000014090d7224 */ /* 0x080fe400078e020d */
[----:B------:R-:W-:Y:S02]  /*0550*/  IMAD.WIDE.U32 R8, R8, R20, R22 ;  /* 0x0000001408087225 */ /* 0x000fe400078e0016 */
[----:B------:R-:W-:Y:S02]  /*0560*/  LDS.64 R20, [R5+0x800] ;  /* 0x0008000005147984 */ /* 0x000fe40000000a00 */
[----:B------:R-:W-:Y:S01]  /*0570*/  IMAD R23, R25, R10, RZ ;  /* 0x0000000a19177224 */ /* 0x000fe200078e02ff */
        /* <DEDUP_REMOVED lines=129> */
[----:B------:R-:W-:-:S05]  /*0d90*/  IMAD.WIDE.U32 R8, R8, R20, R22 ;  /* 0x0000001408087225 */ /* 0x000fca00078e0016 */
[----:B------:R-:W-:Y:S01]  /*0da0*/  IADD3 R9, PT, PT, R9, R13, RZ ;  /* 0x0000000d09097210 */ /* 0x000fe20007ffe0ff */
[----:B------:R-:W-:-:S04]  /*0db0*/  IMAD R13, R25, R10, RZ ;  /* 0x0000000a190d7224 */ /* 0x000fc800078e02ff */
[C---:B------:R-:W-:Y:S02]  /*0dc0*/  IMAD R13, R24.reuse, R11, R13 ;  /* 0x0000000b180d7224 */ /* 0x040fe400078e020d */
[----:B------:R-:W-:-:S05]  /*0dd0*/  IMAD.WIDE.U32 R22, R24, R10, R8 ;  /* 0x0000000a18167225 */ /* 0x000fca00078e0008 */
[----:B------:R-:W-:Y:S01]  /*0de0*/  IADD3 R23, PT, PT, R23, R13, RZ ;  /* 0x0000000d17177210 */ /* 0x000fe20007ffe0ff */
[----:B------:R-:W-:Y:S06]  /*0df0*/  BAR.SYNC.DEFER_BLOCKING 0x0 ;  /* 0x0000000000007b1d */ /* 0x000fec0000010000 */
[----:B------:R-:W-:Y:S05]  /*0e00*/  @P0 BRA `(.L_x_0) ;  /* 0xfffffff400140947 */ /* 0x000fea000383ffff */
[----:B------:R-:W0:Y:S01]  /*0e10*/  LDCU.64 UR4, c[0x0][0x390] ;  /* 0x00007200ff0477ac */ /* 0x000e220008000a00 */
[----:B------:R-:W-:-:S04]  /*0e20*/  IADD3 R12, P0, PT, R12, R18, RZ ;  /* 0x000000120c0c7210 */ /* 0x000fc80007f1e0ff */
[----:B------:R-:W-:Y:S02]  /*0e30*/  IADD3.X R19, PT, PT, RZ, R19, RZ, P0, !PT ;  /* 0x00000013ff137210 */ /* 0x000fe400007fe4ff */
[----:B0-----:R-:W-:-:S04]  /*0e40*/  LEA R2, P0, R12, UR4, 0x3 ;  /* 0x000000040c027c11 */ /* 0x001fc8000f8018ff */
[----:B------:R-:W-:-:S05]  /*0e50*/  LEA.HI.X R3, R12, UR5, R19, 0x3, P0 ;  /* 0x000000050c037c11 */ /* 0x000fca00080f1c13 */
[----:B------:R-:W-:Y:S01]  /*0e60*/  STG.E.64 desc[UR8][R2.64], R22 ;  /* 0x0000001602007986 */ /* 0x000fe2000c101b08 */
[----:B------:R-:W-:Y:S05]  /*0e70*/  EXIT ;  /* 0x000000000000794d */ /* 0x000fea0003800000 */
        .weak           $__internal_0_$__cuda_sm20_div_u16
        .type           $__internal_0_$__cuda_sm20_div_u16,@function
        .size           $__internal_0_$__cuda_sm20_div_u16,(.L_x_4 - $__internal_0_$__cuda_sm20_div_u16)
$__internal_0_$__cuda_sm20_div_u16:
[----:B------:R-:W0:Y:S01]  /*0e80*/  I2F.U16 R5, R3 ;  /* 0x0000000300057306 */ /* 0x000e220000101000 */
[----:B------:R-:W-:Y:S01]  /*0e90*/  MOV R7, 0x4b800000 ;  /* 0x4b80000000077802 */ /* 0x000fe20000000f00 */
[----:B------:R-:W-:Y:S01]  /*0ea0*/  HFMA2 R9, -RZ, RZ, 0, 0 ;  /* 0x00000000ff097431 */ /* 0x000fe200000001ff */
[C---:B0-----:R-:W-:Y:S02]  /*0eb0*/  FSETP.GEU.AND P1, PT, |R5|.reuse, 1.175494350822287508e-38, PT ;  /* 0x008000000500780b */ /* 0x041fe40003f2e200 */
[----:B------:R-:W-:Y:S02]  /*0ec0*/  FSETP.GT.AND P0, PT, |R5|, 8.50705917302346158658e+37, PT ;  /* 0x7e8000000500780b */ /* 0x000fe40003f04200 */
[----:B------:R-:W-:-:S04]  /*0ed0*/  FSEL R7, R7, 1, !P1 ;  /* 0x3f80000007077808 */ /* 0x000fc80004800000 */
[----:B------:R-:W-:Y:S02]  /*0ee0*/  FSEL R8, R7, 0.25, !P0 ;  /* 0x3e80000007087808 */ /* 0x000fe40004000000 */
[----:B------:R-:W-:-:S03]  /*0ef0*/  ISETP.NE.U32.AND P0, PT, R3, RZ, PT ;  /* 0x000000ff0300720c */ /* 0x000fc60003f05070 */
[----:B------:R-:W-:Y:S01]  /*0f00*/  FMUL R7, R5, R8 ;  /* 0x0000000805077220 */ /* 0x000fe20000400000 */
[----:B------:R-:W-:-:S05]  /*0f10*/  I2FP.F32.U32.RZ R5, 0x1000 ;  /* 0x0000100000057845 */ /* 0x000fca000020d000 */
[----:B------:R-:W0:Y:S02]  /*0f20*/  MUFU.RCP R7, R7 ;  /* 0x0000000700077308 */ /* 0x000e240000001000 */
[----:B0-----:R-:W-:-:S05]  /*0f30*/  FMUL R8, R8, R7 ;  /* 0x0000000708087220 */ /* 0x001fca0000400000 */
[----:B------:R-:W-:-:S05]  /*0f40*/  IADD3 R8, PT, PT, R8, 0x2, RZ ;  /* 0x0000000208087810 */ /* 0x000fca0007ffe0ff */
[----:B------:R-:W-:Y:S01]  /*0f50*/  FMUL.RZ R5, R5, R8 ;  /* 0x0000000805057220 */ /* 0x000fe2000040c000 */
[----:B------:R-:W-:-:S05]  /*0f60*/  MOV R8, R10 ;  /* 0x0000000a00087202 */ /* 0x000fca0000000f00 */
[----:B------:R-:W0:Y:S02]  /*0f70*/  F2I.U32.TRUNC.NTZ R5, R5 ;  /* 0x0000000500057305 */ /* 0x000e24000020f000 */
[----:B0-----:R-:W-:Y:S02]  /*0f80*/  LOP3.LUT R3, R5, 0xffff, RZ, 0xc0, !PT ;  /* 0x0000ffff05037812 */ /* 0x001fe400078ec0ff */
[----:B------:R-:W-:Y:S01]  /*0f90*/  @!P0 MOV R3, 0xffffffff ;  /* 0xffffffff00038802 */ /* 0x000fe20000000f00 */
[----:B------:R-:W-:Y:S06]  /*0fa0*/  RET.REL.NODEC R8 `(_Z7kernel2PyS_S_) ;  /* 0xfffffff008147950 */ /* 0x000fec0003c3ffff */
.L_x_1:
[----:B------:R-:W-:-:S00]  /*0fb0*/  BRA `(.L_x_1) ;  /* 0xfffffffc00fc7947 */ /* 0x000fc0000383ffff */
[----:B------:R-:W-:-:S00]  /*0fc0*/  NOP ;  /* 0x0000000000007918 */ /* 0x000fc00000000000 */
        /* <DEDUP_REMOVED lines=11> */
.L_x_4:


//--------------------- .text._Z7kernel1PyS_S_    --------------------------
	.section	.text._Z7kernel1PyS_S_,"ax",@progbits
	.align	128
        .global         _Z7kernel1PyS_S_
        .type           _Z7kernel1PyS_S_,@function
        .size           _Z7kernel1PyS_S_,(.L_x_6 - _Z7kernel1PyS_S_)
        .other          _Z7kernel1PyS_S_,@"STO_CUDA_ENTRY STV_DEFAULT"
_Z7kernel1PyS_S_:
.text._Z7kernel1PyS_S_:
[----:B------:R-:W-:Y:S01]  /*0000*/  LDC R1, c[0x0][0x37c] ;  /* 0x0000df00ff017b82 */ /* 0x000fe20000000800 */
[----:B------:R-:W0:Y:S07]  /*0010*/  S2R R7, SR_TID.X ;  /* 0x0000000000077919 */ /* 0x000e2e0000002100 */
[----:B------:R-:W1:Y:S01]  /*0020*/  LDC R9, c[0x0][0x364] ;  /* 0x0000d900ff097b82 */ /* 0x000e620000000800 */
[----:B------:R-:W2:Y:S01]  /*0030*/  LDCU.64 UR8, c[0x0][0x390] ;  /* 0x00007200ff0877ac */ /* 0x000ea20008000a00 */
[----:B------:R-:W1:Y:S01]  /*0040*/  S2R R0, SR_TID.Y ;  /* 0x0000000000007919 */ /* 0x000e620000002200 */
[----:B------:R-:W3:Y:S05]  /*0050*/  LDCU.64 UR6, c[0x0][0x358] ;  /* 0x00006b00ff0677ac */ /* 0x000eea0008000a00 */
[----:B------:R-:W0:Y:S08]  /*0060*/  S2UR UR5, SR_CTAID.X ;  /* 0x00000000000579c3 */ /* 0x000e300000002500 */
[----:B------:R-:W0:Y:S08]  /*0070*/  LDC R6, c[0x0][0x360] ;  /* 0x0000d800ff067b82 */ /* 0x000e300000000800 */
[----:B------:R-:W1:Y:S08]  /*0080*/  S2UR UR4, SR_CTAID.Y ;  /* 0x00000000000479c3 */ /* 0x000e700000002600 */
[----:B------:R-:W4:Y:S08]  /*0090*/  LDC.64 R2, c[0x0][0x388] ;  /* 0x0000e200ff027b82 */ /* 0x000f300000000a00 */
[----:B------:R-:W5:Y:S01]  /*00a0*/  LDC.64 R4, c[0x0][0x380] ;  /* 0x0000e000ff047b82 */ /* 0x000f620000000a00 */
[----:B0-----:R-:W-:-:S05]  /*00b0*/  IMAD R6, R6, UR5, R7 ;  /* 0x0000000506067c24 */ /* 0x001fca000f8e0207 */
[----:B------:R-:W-:Y:S01]  /*00c0*/  SHF.R.S32.HI R7, RZ, 0x1f, R6 ;  /* 0x0000001fff077819 */ /* 0x000fe20000011406 */
[----:B-1----:R-:W-:-:S04]  /*00d0*/  IMAD R9, R9, UR4, R0 ;  /* 0x0000000409097c24 */ /* 0x002fc8000f8e0200 */
[----:B------:R-:W-:-:S04]  /*00e0*/  IMAD.WIDE.U32 R12, R9, 0x1000, R6 ;  /* 0x00001000090c7825 */ /* 0x000fc800078e0006 */
[----:B----4-:R-:W-:Y:S01]  /*00f0*/  IMAD.WIDE R6, R6, 0x8, R2 ;  /* 0x0000000806067825 */ /* 0x010fe200078e0202 */
[----:B--2---:R-:W-:-:S03]  /*0100*/  LEA R2, P0, R12, UR8, 0x3 ;  /* 0x000000080c027c11 */ /* 0x004fc6000f8018ff */
[----:B-----5:R-:W-:Y:S01]  /*0110*/  IMAD.WIDE.U32 R4, R9, 0x8000, R4 ;  /* 0x0000800009047825 */ /* 0x020fe200078e0004 */
[----:B------:R-:W-:Y:S02]  /*0120*/  LEA.HI.X R3, R12, UR9, R13, 0x3, P0 ;  /* 0x000000090c037c11 */ /* 0x000fe400080f1c0d */
[----:B---3--:R-:W2:Y:S04]  /*0130*/  LDG.E.64 R12, desc[UR6][R6.64] ;  /* 0x00000006060c7981 */ /* 0x008ea8000c1e1b00 */
[----:B------:R-:W2:Y:S04]  /*0140*/  LDG.E.64 R10, desc[UR6][R4.64] ;  /* 0x00000006040a7981 */ /* 0x000ea8000c1e1b00 */
[----:B------:R-:W3:Y:S01]  /*0150*/  LDG.E.64 R8, desc[UR6][R2.64] ;  /* 0x0000000602087981 */ /* 0x000ee2000c1e1b00 */
[----:B--2---:R-:W-:-:S04]  /*0160*/  IMAD R13, R13, R10, RZ ;  /* 0x0000000a0d0d7224 */ /* 0x004fc800078e02ff */
[-C--:B------:R-:W-:Y:S02]  /*0170*/  IMAD R13, R11, R12.reuse, R13 ;  /* 0x0000000c0b0d7224 */ /* 0x080fe400078e020d */
[----:B---3--:R-:W-:-:S05]  /*0180*/  IMAD.WIDE.U32 R8, R10, R12, R8 ;  /* 0x0000000c0a087225 */ /* 0x008fca00078e0008 */
[----:B------:R-:W-:Y:S02]  /*0190*/  IADD3 R13, PT, PT, R9, R13, RZ ;  /* 0x0000000d090d7210 */ /* 0x000fe40007ffe0ff */
[----:B------:R-:W-:-:S05]  /*01a0*/  MOV R12, R8 ;  /* 0x00000008000c7202 */ /* 0x000fca0000000f00 */
[----:B------:R0:W-:Y:S04]  /*01b0*/  STG.E.64 desc[UR6][R2.64], R12 ;  /* 0x0000000c02007986 */ /* 0x0001e8000c101b06 */
[----:B------:R-:W2:Y:S04]  /*01c0*/  LDG.E.64 R8, desc[UR6][R4.64+0x8] ;  /* 0x0000080604087981 */ /* 0x000ea8000c1e1b00 */
[----:B------:R-:W2:Y:S02]  /*01d0*/  LDG.E.64 R10, desc[UR6][R6.64+0x8000] ;  /* 0x00800006060a7981 */ /* 0x000ea4000c1e1b00 */
[----:B--2---:R-:W-:-:S02]  /*01e0*/  IMAD R11, R11, R8, RZ ;  /* 0x000000080b0b7224 */ /* 0x004fc400078e02ff */
[----:B------:R-:W-:-:S04]  /*01f0*/  IMAD.WIDE.U32 R14, R8, R10, R12 ;  /* 0x0000000a080e7225 */ /* 0x000fc800078e000c */
[----:B------:R-:W-:-:S05]  /*0200*/  IMAD R11, R9, R10, R11 ;  /* 0x0000000a090b7224 */ /* 0x000fca00078e020b */
[----:B------:R-:W-:-:S05]  /*0210*/  IADD3 R15, PT, PT, R15, R11, RZ ;  /* 0x0000000b0f0f7210 */ /* 0x000fca0007ffe0ff */
[----:B------:R1:W-:Y:S04]  /*0220*/  STG.E.64 desc[UR6][R2.64], R14 ;  /* 0x0000000e02007986 */ /* 0x0003e8000c101b06 */
[----:B------:R-:W2:Y:S04]  /*0230*/  LDG.E.64 R8, desc[UR6][R4.64+0x10] ;  /* 0x0000100604087981 */ /* 0x000ea8000c1e1b00 */
[----:B------:R-:W2:Y:S02]  /*0240*/  LDG.E.64 R10, desc[UR6][R6.64+0x10000] ;  /* 0x01000006060a7981 */ /* 0x000ea4000c1e1b00 */
[----:B--2---:R-:W-:-:S02]  /*0250*/  IMAD R11, R11, R8, RZ ;  /* 0x000000080b0b7224 */ /* 0x004fc400078e02ff */
[----:B0-----:R-:W-:-:S04]  /*0260*/  IMAD.WIDE.U32 R12, R8, R10, R14 ;  /* 0x0000000a080c7225 */ /* 0x001fc800078e000e */
[----:B------:R-:W-:-:S05]  /*0270*/  IMAD R11, R9, R10, R11 ;  /* 0x0000000a090b7224 */ /* 0x000fca00078e020b */
[----:B------:R-:W-:-:S05]  /*0280*/  IADD3 R13, PT, PT, R13, R11, RZ ;  /* 0x0000000b0d0d7210 */ /* 0x000fca0007ffe0ff */
[----:B------:R0:W-:Y:S04]  /*0290*/  STG.E.64 desc[UR6][R2.64], R12 ;  /* 0x0000000c02007986 */ /* 0x0001e8000c101b06 */
[----:B------:R-:W2:Y:S04]  /*02a0*/  LDG.E.64 R8, desc[UR6][R4.64+0x18] ;  /* 0x0000180604087981 */ /* 0x000ea8000c1e1b00 */
[----:B------:R-:W2:Y:S02]  /*02b0*/  LDG.E.64 R10, desc[UR6][R6.64+0x18000] ;  /* 0x01800006060a7981 */ /* 0x000ea4000c1e1b00 */
[----:B--2---:R-:W-:-:S02]  /*02c0*/  IMAD R11, R11, R8, RZ ;  /* 0x000000080b0b7224 */ /* 0x004fc400078e02ff */
[----:B-1----:R-:W-:-:S04]  /*02d0*/  IMAD.WIDE.U32 R14, R8, R10, R12 ;  /* 0x0000000a080e7225 */ /* 0x002fc800078e000c */
        /* <DEDUP_REMOVED lines=81> */
[----:B------:R-:W2:Y:S01]  /*07f0*/  LDG.E.64 R10, desc[UR6][R6.64+0x78000] ;  /* 0x07800006060a7981 */ /* 0x000ea2000c1e1b00 */
[----:B------:R-:W-:Y:S01]  /*0800*/  IADD3 R0, P1, PT, R6, 0xa0000, RZ ;  /* 0x000a000006007810 */ /* 0x000fe20007f3e0ff */
[----:B------:R-:W-:Y:S01]  /*0810*/  UMOV UR4, 0x10 ;  /* 0x0000001000047882 */ /* 0x000fe20000000000 */
[----:B--2---:R-:W-:-:S02]  /*0820*/  IMAD R11, R11, R8, RZ ;  /* 0x000000080b0b7224 */ /* 0x004fc400078e02ff */
[----:B-1----:R-:W-:-:S04]  /*0830*/  IMAD.WIDE.U32 R14, R8, R10, R12 ;  /* 0x0000000a080e7225 */ /* 0x002fc800078e000c */
[----:B------:R-:W-:Y:S01]  /*0840*/  IMAD R11, R9, R10, R11 ;  /* 0x0000000a090b7224 */ /* 0x000fe200078e020b */
[----:B------:R-:W-:-:S04]  /*0850*/  MOV R8, R14 ;  /* 0x0000000e00087202 */ /* 0x000fc80000000f00 */
[----:B------:R-:W-:-:S04]  /*0860*/  IADD3 R15, PT, PT, R15, R11, RZ ;  /* 0x0000000b0f0f7210 */ /* 0x000fc80007ffe0ff */
[----:B------:R-:W-:-:S05]  /*0870*/  MOV R9, R15 ;  /* 0x0000000f00097202 */ /* 0x000fca0000000f00 */
[----:B------:R0:W-:Y:S01]  /*0880*/  STG.E.64 desc[UR6][R2.64], R8 ;  /* 0x0000000802007986 */ /* 0x0001e2000c101b06 */
[----:B------:R-:W-:-:S04]  /*0890*/  IADD3 R10, P0, PT, R4, 0xa0, RZ ;  /* 0x000000a0040a7810 */ /* 0x000fc80007f1e0ff */
[----:B------:R-:W-:Y:S02]  /*08a0*/  IADD3.X R11, PT, PT, RZ, R5, RZ, P0, !PT ;  /* 0x00000005ff0b7210 */ /* 0x000fe400007fe4ff */
[----:B------:R-:W-:-:S07]  /*08b0*/  IADD3.X R5, PT, PT, RZ, R7, RZ, P1, !PT ;  /* 0x00000007ff057210 */ /* 0x000fce0000ffe4ff */
.L_x_2:
[----:B------:R-:W-:Y:S02]  /*08c0*/  MOV R6, R10 ;  /* 0x0000000a00067202 */ /* 0x000fe40000000f00 */
[----:B------:R-:W-:Y:S02]  /*08d0*/  MOV R7, R11 ;  /* 0x0000000b00077202 */ /* 0x000fe40000000f00 */
[----:B------:R-:W-:-:S03]  /*08e0*/  MOV R4, R0 ;  /* 0x0000000000047202 */ /* 0x000fc60000000f00 */
[----:B0-2---:R-:W2:Y:S04]  /*08f0*/  LDG.E.64 R8, desc[UR6][R6.64+-0x20] ;  /* 0xffffe00606087981 */ /* 0x005ea8000c1e1b00 */
[----:B------:R-:W2:Y:S01]  /*0900*/  LDG.E.64 R10, desc[UR6][R4.64+-0x20000] ;  /* 0xfe000006040a7981 */ /* 0x000ea2000c1e1b00 */
[----:B------:R-:W-:Y:S02]  /*0910*/  MOV R12, R14 ;  /* 0x0000000e000c7202 */ /* 0x000fe40000000f00 */
[----:B------:R-:W-:Y:S01]  /*0920*/  MOV R13, R15 ;  /* 0x0000000f000d7202 */ /* 0x000fe20000000f00 */
[----:B--2---:R-:W-:Y:S02]  /*0930*/  IMAD R11, R11, R8, RZ ;  /* 0x000000080b0b7224 */ /* 0x004fe400078e02ff */
[----:B------:R-:W-:-:S04]  /*0940*/  IMAD.WIDE.U32 R12, R8, R10, R12 ;  /* 0x0000000a080c7225 */ /* 0x000fc800078e000c */
[----:B------:R-:W-:-:S05]  /*0950*/  IMAD R11, R9, R10, R11 ;  /* 0x0000000a090b7224 */ /* 0x000fca00078e020b */
[----:B------:R-:W-:-:S05]  /*0960*/  IADD3 R13, PT, PT, R13, R11, RZ ;  /* 0x0000000b0d0d7210 */ /* 0x000fca0007ffe0ff */
        /* <DEDUP_REMOVED lines=267> */
[----:B------:R-:W3:Y:S04]  /*1a20*/  LDG.E.64 R8, desc[UR6][R6.64+0x118] ;  /* 0x0001180606087981 */ /* 0x000ee8000c1e1b00 */
[----:B------:R0:W3:Y:S01]  /*1a30*/  LDG.E.64 R10, desc[UR6][R4.64+0x118000] ;  /* 0x11800006040a7981 */ /* 0x0000e2000c1e1b00 */
[----:B------:R-:W-:Y:S01]  /*1a40*/  UIADD3 UR4, UPT, UPT, UR4, 0x28, URZ ;  /* 0x0000002804047890 */ /* 0x000fe2000fffe0ff */
[----:B------:R-:W-:-:S03]  /*1a50*/  IADD3 R0, P1, PT, R4, 0x140000, RZ ;  /* 0x0014000004007810 */ /* 0x000fc60007f3e0ff */
[----:B------:R-:W-:Y:S01]  /*1a60*/  UISETP.NE.AND UP0, UPT, UR4, 0x1000, UPT ;  /* 0x000010000400788c */ /* 0x000fe2000bf05270 */
[----:B0-----:R-:W-:Y:S01]  /*1a70*/  IADD3.X R5, PT, PT, RZ, R5, RZ, P1, !PT ;  /* 0x00000005ff057210 */ /* 0x001fe20000ffe4ff */
[----:B---3--:R-:W-:Y:S02]  /*1a80*/  IMAD R11, R11, R8, RZ ;  /* 0x000000080b0b7224 */ /* 0x008fe400078e02ff */
[----:B-1----:R-:W-:-:S04]  /*1a90*/  IMAD.WIDE.U32 R14, R8, R10, R12 ;  /* 0x0000000a080e7225 */ /* 0x002fc800078e000c */
[----:B------:R-:W-:Y:S01]  /*1aa0*/  IMAD R11, R9, R10, R11 ;  /* 0x0000000a090b7224 */ /* 0x000fe200078e020b */
[----:B------:R-:W-:Y:S02]  /*1ab0*/  MOV R8, R14 ;  /* 0x0000000e00087202 */ /* 0x000fe40000000f00 */
[----:B------:R-:W-:Y:S02]  /*1ac0*/  IADD3 R10, P0, PT, R6, 0x140, RZ ;  /* 0x00000140060a7810 */ /* 0x000fe40007f1e0ff */
[----:B------:R-:W-:Y:S02]  /*1ad0*/  IADD3 R15, PT, PT, R15, R11, RZ ;  /* 0x0000000b0f0f7210 */ /* 0x000fe40007ffe0ff */
[----:B------:R-:W-:Y:S02]  /*1ae0*/  IADD3.X R11, PT, PT, RZ, R7, RZ, P0, !PT ;  /* 0x00000007ff0b7210 */ /* 0x000fe400007fe4ff */
[----:B------:R-:W-:-:S05]  /*1af0*/  MOV R9, R15 ;  /* 0x0000000f00097202 */ /* 0x000fca0000000f00 */
[----:B------:R2:W-:Y:S01]  /*1b00*/  STG.E.64 desc[UR6][R2.64], R8 ;  /* 0x0000000802007986 */ /* 0x0005e2000c101b06 */
[----:B------:R-:W-:Y:S05]  /*1b10*/  BRA.U UP0, `(.L_x_2) ;  /* 0xffffffed00687547 */ /* 0x000fea000b83ffff */
[----:B------:R-:W-:Y:S05]  /*1b20*/  EXIT ;  /* 0x000000000000794d */ /* 0x000fea0003800000 */
.L_x_3:
        /* <DEDUP_REMOVED lines=13> */
.L_x_6:


//--------------------- .nv.shared._Z7kernel2PyS_S_ --------------------------
	.section	.nv.shared._Z7kernel2PyS_S_,"aw",@nobits
	.sectionflags	@""
	.align	8
.nv.shared._Z7kernel2PyS_S_:
	.zero		17408


//--------------------- .nv.shared.reserved.0     --------------------------
	.section	.nv.shared.reserved.0,"aw",@nobits
	.weak		__nv_reservedSMEM_offset_0_alias
	.size		__nv_reservedSMEM_offset_0_alias, 0, 64
	.other		__nv_reservedSMEM_offset_0_alias,@"STO_CUDA_RESERVED_SHARED STV_DEFAULT"
__nv_reservedSMEM_offset_0_alias:
	.zero		0
	.zero		64


//--------------------- .nv.constant0._Z7kernel2PyS_S_ --------------------------
	.section	.nv.constant0._Z7kernel2PyS_S_,"a",@progbits
	.sectionflags	@""
	.align	4
.nv.constant0._Z7kernel2PyS_S_:
	.zero		920


//--------------------- .nv.constant0._Z7kernel1PyS_S_ --------------------------
	.section	.nv.constant0._Z7kernel1PyS_S_,"a",@progbits
	.sectionflags	@""
	.align	4
.nv.constant0._Z7kernel1PyS_S_:
	.zero		920


//--------------------- SYMBOLS --------------------------

	.type		.nv.reservedSmem.offset0,@object
	.size		.nv.reservedSmem.offset0,0x4
	.type		.nv.reservedSmem.cap,@object
	.size		.nv.reservedSmem.cap,0x4
